	.headerflags	@"EF_CUDA_TEXMODE_UNIFIED EF_CUDA_64BIT_ADDRESS EF_CUDA_ACCELERATORS EF_CUDA_SM90 EF_CUDA_VIRTUAL_SM(EF_CUDA_SM90)"
	.elftype	@"ET_EXEC"


//--------------------- .nv.info                  --------------------------
	.section	.nv.info,"",@"SHT_CUDA_INFO"
	.align	4


	//----- nvinfo : EIATTR_REGCOUNT
	.align		4
        /*0000*/ 	.byte	0x04, 0x2f
        /*0002*/ 	.short	(.L_3 - .L_2)
	.align		4
.L_2:
        /*0004*/ 	.word	index@(triton_poi_fused__native_batch_norm_legit_no_training_41)
        /*0008*/ 	.word	0x00000010


	//----- nvinfo : EIATTR_MIN_STACK_SIZE
	.align		4
.L_3:
        /*000c*/ 	.byte	0x04, 0x12
        /*000e*/ 	.short	(.L_5 - .L_4)
	.align		4
.L_4:
        /*0010*/ 	.word	index@(triton_poi_fused__native_batch_norm_legit_no_training_41)
        /*0014*/ 	.word	0x00000000


	//----- nvinfo : EIATTR_FRAME_SIZE
	.align		4
.L_5:
        /*0018*/ 	.byte	0x04, 0x11
        /*001a*/ 	.short	(.L_7 - .L_6)
	.align		4
.L_6:
        /*001c*/ 	.word	index@(triton_poi_fused__native_batch_norm_legit_no_training_41)
        /*0020*/ 	.word	0x00000000


	//----- nvinfo : EIATTR_MIN_STACK_SIZE
	.align		4
.L_7:
        /*0024*/ 	.byte	0x04, 0x12
        /*0026*/ 	.short	(.L_9 - .L_8)
	.align		4
.L_8:
        /*0028*/ 	.word	index@(triton_poi_fused__native_batch_norm_legit_no_training_41)
        /*002c*/ 	.word	0x00000000
.L_9:


//--------------------- .nv.info.triton_poi_fused__native_batch_norm_legit_no_training_41 --------------------------
	.section	.nv.info.triton_poi_fused__native_batch_norm_legit_no_training_41,"",@"SHT_CUDA_INFO"
	.sectionflags	@""
	.align	4


	//----- nvinfo : EIATTR_CUDA_API_VERSION
	.align		4
        /*0000*/ 	.byte	0x04, 0x37
        /*0002*/ 	.short	(.L_11 - .L_10)
.L_10:
        /*0004*/ 	.word	0x0000007c


	//----- nvinfo : EIATTR_KPARAM_INFO
	.align		4
.L_11:
        /*0008*/ 	.byte	0x04, 0x17
        /*000a*/ 	.short	(.L_13 - .L_12)
.L_12:
        /*000c*/ 	.word	0x00000000
        /*0010*/ 	.short	0x0006
        /*0012*/ 	.short	0x0030
        /*0014*/ 	.byte	0x00, 0xf0, 0x11, 0x00


	//----- nvinfo : EIATTR_KPARAM_INFO
	.align		4
.L_13:
        /*0018*/ 	.byte	0x04, 0x17
        /*001a*/ 	.short	(.L_15 - .L_14)
.L_14:
        /*001c*/ 	.word	0x00000000
        /*0020*/ 	.short	0x0005
        /*0022*/ 	.short	0x0028
        /*0024*/ 	.byte	0x00, 0xf4, 0x21, 0x00


	//----- nvinfo : EIATTR_KPARAM_INFO
	.align		4
.L_15:
        /*0028*/ 	.byte	0x04, 0x17
        /*002a*/ 	.short	(.L_17 - .L_16)
.L_16:
        /*002c*/ 	.word	0x00000000
        /*0030*/ 	.short	0x0004
        /*0032*/ 	.short	0x0020
        /*0034*/ 	.byte	0x00, 0xf4, 0x21, 0x00


	//----- nvinfo : EIATTR_KPARAM_INFO
	.align		4
.L_17:
        /*0038*/ 	.byte	0x04, 0x17
        /*003a*/ 	.short	(.L_19 - .L_18)
.L_18:
        /*003c*/ 	.word	0x00000000
        /*0040*/ 	.short	0x0003
        /*0042*/ 	.short	0x0018
        /*0044*/ 	.byte	0x00, 0xf4, 0x21, 0x00


	//----- nvinfo : EIATTR_KPARAM_INFO
	.align		4
.L_19:
        /*0048*/ 	.byte	0x04, 0x17
        /*004a*/ 	.short	(.L_21 - .L_20)
.L_20:
        /*004c*/ 	.word	0x00000000
        /*0050*/ 	.short	0x0002
        /*0052*/ 	.short	0x0010
        /*0054*/ 	.byte	0x00, 0xf4, 0x21, 0x00


	//----- nvinfo : EIATTR_KPARAM_INFO
	.align		4
.L_21:
        /*0058*/ 	.byte	0x04, 0x17
        /*005a*/ 	.short	(.L_23 - .L_22)
.L_22:
        /*005c*/ 	.word	0x00000000
        /*0060*/ 	.short	0x0001
        /*0062*/ 	.short	0x0008
        /*0064*/ 	.byte	0x00, 0xf4, 0x21, 0x00


	//----- nvinfo : EIATTR_KPARAM_INFO
	.align		4
.L_23:
        /*0068*/ 	.byte	0x04, 0x17
        /*006a*/ 	.short	(.L_25 - .L_24)
.L_24:
        /*006c*/ 	.word	0x00000000
        /*0070*/ 	.short	0x0000
        /*0072*/ 	.short	0x0000
        /*0074*/ 	.byte	0x00, 0xf4, 0x21, 0x00


	//----- nvinfo : EIATTR_SPARSE_MMA_MASK
	.align		4
.L_25:
        /*0078*/ 	.byte	0x03, 0x50
        /*007a*/ 	.short	0x0000


	//----- nvinfo : EIATTR_MAXREG_COUNT
	.align		4
        /*007c*/ 	.byte	0x03, 0x1b
        /*007e*/ 	.short	0x00ff


	//----- nvinfo : EIATTR_EXIT_INSTR_OFFSETS
	.align		4
        /*0080*/ 	.byte	0x04, 0x1c
        /*0082*/ 	.short	(.L_27 - .L_26)


	//   ....[0]....
.L_26:
        /*0084*/ 	.word	0x000002b0


	//----- nvinfo : EIATTR_REQNTID
	.align		4
.L_27:
        /*0088*/ 	.byte	0x04, 0x10
        /*008a*/ 	.short	(.L_29 - .L_28)
.L_28:
        /*008c*/ 	.word	0x00000080
        /*0090*/ 	.word	0x00000001
        /*0094*/ 	.word	0x00000001


	//----- nvinfo : EIATTR_CBANK_PARAM_SIZE
	.align		4
.L_29:
        /*0098*/ 	.byte	0x03, 0x19
        /*009a*/ 	.short	0x0034


	//----- nvinfo : EIATTR_PARAM_CBANK
	.align		4
        /*009c*/ 	.byte	0x04, 0x0a
        /*009e*/ 	.short	(.L_31 - .L_30)
	.align		4
.L_30:
        /*00a0*/ 	.word	index@(.nv.constant0.triton_poi_fused__native_batch_norm_legit_no_training_41)
        /*00a4*/ 	.short	0x0210
        /*00a6*/ 	.short	0x0034


	//----- nvinfo : EIATTR_SW_WAR
	.align		4
.L_31:
        /*00a8*/ 	.byte	0x04, 0x36
        /*00aa*/ 	.short	(.L_33 - .L_32)
.L_32:
        /*00ac*/ 	.word	0x00000008
.L_33:


//--------------------- .nv.callgraph             --------------------------
	.section	.nv.callgraph,"",@"SHT_CUDA_CALLGRAPH"
	.align	4
	.sectionentsize	8
	.align		4
        /*0000*/ 	.word	0x00000000
	.align		4
        /*0004*/ 	.word	0xffffffff
	.align		4
        /*0008*/ 	.word	0x00000000
	.align		4
        /*000c*/ 	.word	0xfffffffe
	.align		4
        /*0010*/ 	.word	0x00000000
	.align		4
        /*0014*/ 	.word	0xfffffffd
	.align		4
        /*0018*/ 	.word	0x00000000
	.align		4
        /*001c*/ 	.word	0xfffffffc


//--------------------- .nv.constant4             --------------------------
	.section	.nv.constant4,"a",@progbits
	.align	8
	.align		8
.nv.constant4:
        /*0000*/ 	.dword	_$_str
	.align		8
        /*0008*/ 	.dword	_$_str_$_2


//--------------------- .text.triton_poi_fused__native_batch_norm_legit_no_training_41 --------------------------
	.section	.text.triton_poi_fused__native_batch_norm_legit_no_training_41,"ax",@progbits
	.align	128
        .global         triton_poi_fused__native_batch_norm_legit_no_training_41
        .type           triton_poi_fused__native_batch_norm_legit_no_training_41,@function
        .size           triton_poi_fused__native_batch_norm_legit_no_training_41,(.L_x_1 - triton_poi_fused__native_batch_norm_legit_no_training_41)
        .other          triton_poi_fused__native_batch_norm_legit_no_training_41,@"STO_CUDA_ENTRY STV_DEFAULT"
triton_poi_fused__native_batch_norm_legit_no_training_41:
.text.triton_poi_fused__native_batch_norm_legit_no_training_41:
[----:B------:R-:W-:Y:S01]  /*0000*/  LDC R1, c[0x0][0x28] ;  /* 0x00000a00ff017b82 */ /* 0x000fe20000000800 */
[----:B------:R-:W1:Y:S07]  /*0010*/  S2R R0, SR_TID.X ;  /* 0x0000000000007919 */ /* 0x000e6e0000002100 */
[----:B------:R-:W2:Y:S01]  /*0020*/  LDC.64 R6, c[0x0][0x220] ;  /* 0x00008800ff067b82 */ /* 0x000ea20000000a00 */
[----:B------:R-:W-:Y:S01]  /*0030*/  ULDC.64 UR4, c[0x0][0x208] ;  /* 0x0000820000047ab9 */ /* 0x000fe20000000a00 */
[----:B------:R-:W3:Y:S06]  /*0040*/  S2R R3, SR_CTAID.X ;  /* 0x0000000000037919 */ /* 0x000eec0000002500 */
[----:B------:R-:W4:Y:S08]  /*0050*/  LDC.64 R4, c[0x0][0x218] ;  /* 0x00008600ff047b82 */ /* 0x000f300000000a00 */
[----:B------:R-:W5:Y:S08]  /*0060*/  LDC.64 R8, c[0x0][0x228] ;  /* 0x00008a00ff087b82 */ /* 0x000f700000000a00 */
[----:B------:R-:W5:Y:S01]  /*0070*/  LDC.64 R10, c[0x0][0x230] ;  /* 0x00008c00ff0a7b82 */ /* 0x000f620000000a00 */
[----:B-1----:R-:W-:-:S02]  /*0080*/  LOP3.LUT R0, R0, 0x7f, RZ, 0xc0, !PT ;  /* 0x0000007f00007812 */ /* 0x002fc400078ec0ff */
[----:B---3--:R-:W-:Y:S02]  /*0090*/  SHF.R.S32.HI R2, RZ, 0x18, R3 ;  /* 0x00000018ff027819 */ /* 0x008fe40000011403 */
[----:B------:R-:W-:Y:S02]  /*00a0*/  LEA R0, R3, R0, 0x7 ;  /* 0x0000000003007211 */ /* 0x000fe400078e38ff */
[----:B------:R-:W-:-:S04]  /*00b0*/  SGXT R3, R2, 0x1 ;  /* 0x000000010203781a */ /* 0x000fc80000000200 */
[----:B------:R-:W-:-:S04]  /*00c0*/  LEA.HI R3, R3, R0, RZ, 0x8 ;  /* 0x0000000003037211 */ /* 0x000fc800078f40ff */
[----:B------:R-:W-:-:S04]  /*00d0*/  LOP3.LUT R3, R3, 0xffffff00, RZ, 0xc0, !PT ;  /* 0xffffff0003037812 */ /* 0x000fc800078ec0ff */
[----:B------:R-:W-:Y:S02]  /*00e0*/  IADD3 R13, R0, -R3, RZ ;  /* 0x80000003000d7210 */ /* 0x000fe40007ffe0ff */
[----:B------:R-:W1:Y:S03]  /*00f0*/  LDC.64 R2, c[0x0][0x210] ;  /* 0x00008400ff027b82 */ /* 0x000e660000000a00 */
[----:B--2---:R-:W-:-:S06]  /*0100*/  IMAD.WIDE R6, R13, 0x4, R6 ;  /* 0x000000040d067825 */ /* 0x004fcc00078e0206 */
[----:B------:R-:W2:Y:S01]  /*0110*/  LDG.E.EL R6, desc[UR4][R6.64] ;  /* 0x0000000406067981 */ /* 0x000ea2000c2e1900 */
[----:B----4-:R-:W-:-:S04]  /*0120*/  IMAD.WIDE R4, R13, 0x4, R4 ;  /* 0x000000040d047825 */ /* 0x010fc800078e0204 */
[C---:B-----5:R-:W-:Y:S02]  /*0130*/  IMAD.WIDE R8, R13.reuse, 0x4, R8 ;  /* 0x000000040d087825 */ /* 0x060fe400078e0208 */
[----:B------:R3:W4:Y:S02]  /*0140*/  LDG.E.EL R5, desc[UR4][R4.64] ;  /* 0x0000000404057981 */ /* 0x000724000c2e1900 */
[----:B0-----:R-:W-:Y:S02]  /*0150*/  IMAD.WIDE R10, R13, 0x4, R10 ;  /* 0x000000040d0a7825 */ /* 0x001fe400078e020a */
[----:B------:R-:W5:Y:S02]  /*0160*/  LDG.E.EL R8, desc[UR4][R8.64] ;  /* 0x0000000408087981 */ /* 0x000f64000c2e1900 */
[C---:B-1----:R-:W-:Y:S02]  /*0170*/  IMAD.WIDE R2, R0.reuse, 0x4, R2 ;  /* 0x0000000400027825 */ /* 0x042fe400078e0202 */
[----:B------:R-:W5:Y:S04]  /*0180*/  LDG.E.EL R11, desc[UR4][R10.64] ;  /* 0x000000040a0b7981 */ /* 0x000f68000c2e1900 */
[----:B------:R0:W4:Y:S01]  /*0190*/  LDG.E R12, desc[UR4][R2.64] ;  /* 0x00000004020c7981 */ /* 0x000122000c1e1900 */
[----:B---3--:R-:W-:Y:S01]  /*01a0*/  HFMA2.MMA R4, -RZ, RZ, 1.625, 0 ;  /* 0x3e800000ff047435 */ /* 0x008fe200000001ff */
[----:B0-----:R-:W0:Y:S02]  /*01b0*/  LDC.64 R2, c[0x0][0x238] ;  /* 0x00008e00ff027b82 */ /* 0x001e240000000a00 */
[----:B0-----:R-:W-:-:S04]  /*01c0*/  IMAD.WIDE R2, R0, 0x4, R2 ;  /* 0x0000000400027825 */ /* 0x001fc800078e0202 */
[----:B--2---:R-:W-:-:S04]  /*01d0*/  FADD R6, R6, 9.9999997473787516356e-06 ;  /* 0x3727c5ac06067421 */ /* 0x004fc80000000000 */
[----:B------:R-:W0:Y:S02]  /*01e0*/  MUFU.SQRT R7, R6 ;  /* 0x0000000600077308 */ /* 0x000e240000002000 */
[C---:B0-----:R-:W-:Y:S02]  /*01f0*/  FSETP.GT.AND P0, PT, R7.reuse, 8.50705917302346158658e+37, PT ;  /* 0x7e8000000700780b */ /* 0x041fe40003f04000 */
[----:B------:R-:W-:-:S11]  /*0200*/  FSETP.GEU.AND P1, PT, R7, 1.175494350822287508e-38, PT ;  /* 0x008000000700780b */ /* 0x000fd60003f2e000 */
[----:B------:R-:W-:-:S04]  /*0210*/  @P0 FMUL R7, R7, 0.25 ;  /* 0x3e80000007070820 */ /* 0x000fc80000400000 */
[----:B------:R-:W-:-:S06]  /*0220*/  @!P1 FMUL R7, R7, 16777216 ;  /* 0x4b80000007079820 */ /* 0x000fcc0000400000 */
[----:B------:R-:W0:Y:S01]  /*0230*/  MUFU.RCP R7, R7 ;  /* 0x0000000700077308 */ /* 0x000e220000001000 */
[----:B------:R-:W-:Y:S01]  /*0240*/  FSEL R4, R4, 1, P0 ;  /* 0x3f80000004047808 */ /* 0x000fe20000000000 */
[----:B----4-:R-:W-:-:S04]  /*0250*/  FADD R5, R12, -R5 ;  /* 0x800000050c057221 */ /* 0x010fc80000000000 */
[----:B------:R-:W-:-:S04]  /*0260*/  @!P1 FMUL R4, R4, 16777216 ;  /* 0x4b80000004049820 */ /* 0x000fc80000400000 */
[----:B0-----:R-:W-:-:S04]  /*0270*/  FMUL R4, R7, R4 ;  /* 0x0000000407047220 */ /* 0x001fc80000400000 */
[----:B------:R-:W-:-:S04]  /*0280*/  FMUL R4, R5, R4 ;  /* 0x0000000405047220 */ /* 0x000fc80000400000 */
[----:B-----5:R-:W-:-:S05]  /*0290*/  FFMA R11, R8, R4, R11 ;  /* 0x00000004080b7223 */ /* 0x020fca000000000b */
[----:B------:R-:W-:Y:S01]  /*02a0*/  STG.E desc[UR4][R2.64], R11 ;  /* 0x0000000b02007986 */ /* 0x000fe2000c101904 */
[----:B------:R-:W-:Y:S05]  /*02b0*/  EXIT ;  /* 0x000000000000794d */ /* 0x000fea0003800000 */
.L_x_0:
[----:B------:R-:W-:-:S00]  /*02c0*/  BRA `(.L_x_0) ;  /* 0xfffffffc00fc7947 */ /* 0x000fc0000383ffff */
[----:B------:R-:W-:-:S00]  /*02d0*/  NOP ;  /* 0x0000000000007918 */ /* 0x000fc00000000000 */
        /* <DEDUP_REMOVED lines=10> */
.L_x_1:


//--------------------- .nv.global.init           --------------------------
	.section	.nv.global.init,"aw",@progbits
.nv.global.init:
	.type		_$_str,@object
	.size		_$_str,(_$_str_$_2 - _$_str)
_$_str:
        /*0000*/ 	.byte	0x5f, 0x5f, 0x43, 0x55, 0x44, 0x41, 0x5f, 0x46, 0x54, 0x5a, 0x00
	.type		_$_str_$_2,@object
	.size		_$_str_$_2,(.L_1 - _$_str_$_2)
_$_str_$_2:
        /*000b*/ 	.byte	0x5f, 0x5f, 0x43, 0x55, 0x44, 0x41, 0x5f, 0x50, 0x52, 0x45, 0x43, 0x5f, 0x53, 0x51, 0x52, 0x54
        /*001b*/ 	.byte	0x00
.L_1:


//--------------------- .nv.constant0.triton_poi_fused__native_batch_norm_legit_no_training_41 --------------------------
	.section	.nv.constant0.triton_poi_fused__native_batch_norm_legit_no_training_41,"a",@progbits
	.sectionflags	@""
	.align	4
.nv.constant0.triton_poi_fused__native_batch_norm_legit_no_training_41:
	.zero		580
